//
// Generated by NVIDIA NVVM Compiler
//
// Compiler Build ID: CL-36424714
// Cuda compilation tools, release 13.0, V13.0.88
// Based on NVVM 20.0.0
//

.version 9.0
.target sm_100
.address_size 64

	// .globl	_Z15matrixMulKernelPfS_S_ii

.visible .entry _Z15matrixMulKernelPfS_S_ii(
	.param .u64 .ptr .align 1 _Z15matrixMulKernelPfS_S_ii_param_0,
	.param .u64 .ptr .align 1 _Z15matrixMulKernelPfS_S_ii_param_1,
	.param .u64 .ptr .align 1 _Z15matrixMulKernelPfS_S_ii_param_2,
	.param .u32 _Z15matrixMulKernelPfS_S_ii_param_3,
	.param .u32 _Z15matrixMulKernelPfS_S_ii_param_4
)
{
	.reg .pred 	%p<12>;
	.reg .b32 	%r<43>;
	.reg .b32 	%f<67>;
	.reg .b64 	%rd<40>;

	ld.param.u64 	%rd5, [_Z15matrixMulKernelPfS_S_ii_param_0];
	ld.param.u64 	%rd6, [_Z15matrixMulKernelPfS_S_ii_param_1];
	ld.param.u64 	%rd4, [_Z15matrixMulKernelPfS_S_ii_param_2];
	ld.param.u32 	%r21, [_Z15matrixMulKernelPfS_S_ii_param_3];
	ld.param.u32 	%r22, [_Z15matrixMulKernelPfS_S_ii_param_4];
	cvta.to.global.u64 	%rd1, %rd6;
	cvta.to.global.u64 	%rd2, %rd5;
	mov.u32 	%r23, %ctaid.x;
	mov.u32 	%r24, %ntid.x;
	mov.u32 	%r25, %tid.x;
	mad.lo.s32 	%r26, %r23, %r24, %r25;
	div.s32 	%r2, %r26, %r21;
	mul.lo.s32 	%r27, %r2, %r21;
	sub.s32 	%r1, %r26, %r27;
	setp.lt.s32 	%p1, %r21, 0;
	setp.ge.s32 	%p2, %r2, %r22;
	or.pred  	%p3, %p1, %p2;
	@%p3 bra 	$L__BB0_13;
	max.u32 	%r4, %r21, 1;
	and.b32  	%r5, %r4, 7;
	setp.lt.u32 	%p4, %r21, 8;
	mov.f32 	%f66, 0f00000000;
	mov.b32 	%r41, 0;
	@%p4 bra 	$L__BB0_4;
	and.b32  	%r41, %r4, 2147483640;
	neg.s32 	%r39, %r41;
	shl.b32 	%r8, %r22, 3;
	add.s64 	%rd3, %rd2, 16;
	mov.f32 	%f66, 0f00000000;
	mul.wide.s32 	%rd11, %r22, 4;
	mov.u32 	%r37, %r27;
	mov.u32 	%r38, %r1;
$L__BB0_3:
	.pragma "nounroll";
	mul.wide.s32 	%rd7, %r37, 4;
	add.s64 	%rd8, %rd3, %rd7;
	ld.global.f32 	%f16, [%rd8+-16];
	mul.wide.s32 	%rd9, %r38, 4;
	add.s64 	%rd10, %rd1, %rd9;
	ld.global.f32 	%f17, [%rd10];
	fma.rn.f32 	%f18, %f16, %f17, %f66;
	ld.global.f32 	%f19, [%rd8+-12];
	add.s64 	%rd12, %rd10, %rd11;
	ld.global.f32 	%f20, [%rd12];
	fma.rn.f32 	%f21, %f19, %f20, %f18;
	ld.global.f32 	%f22, [%rd8+-8];
	add.s64 	%rd13, %rd12, %rd11;
	ld.global.f32 	%f23, [%rd13];
	fma.rn.f32 	%f24, %f22, %f23, %f21;
	ld.global.f32 	%f25, [%rd8+-4];
	add.s64 	%rd14, %rd13, %rd11;
	ld.global.f32 	%f26, [%rd14];
	fma.rn.f32 	%f27, %f25, %f26, %f24;
	ld.global.f32 	%f28, [%rd8];
	add.s64 	%rd15, %rd14, %rd11;
	ld.global.f32 	%f29, [%rd15];
	fma.rn.f32 	%f30, %f28, %f29, %f27;
	ld.global.f32 	%f31, [%rd8+4];
	add.s64 	%rd16, %rd15, %rd11;
	ld.global.f32 	%f32, [%rd16];
	fma.rn.f32 	%f33, %f31, %f32, %f30;
	ld.global.f32 	%f34, [%rd8+8];
	add.s64 	%rd17, %rd16, %rd11;
	ld.global.f32 	%f35, [%rd17];
	fma.rn.f32 	%f36, %f34, %f35, %f33;
	ld.global.f32 	%f37, [%rd8+12];
	add.s64 	%rd18, %rd17, %rd11;
	ld.global.f32 	%f38, [%rd18];
	fma.rn.f32 	%f66, %f37, %f38, %f36;
	add.s32 	%r39, %r39, 8;
	add.s32 	%r38, %r38, %r8;
	add.s32 	%r37, %r37, 8;
	setp.ne.s32 	%p5, %r39, 0;
	@%p5 bra 	$L__BB0_3;
$L__BB0_4:
	setp.eq.s32 	%p6, %r5, 0;
	@%p6 bra 	$L__BB0_12;
	and.b32  	%r16, %r4, 3;
	setp.lt.u32 	%p7, %r5, 4;
	@%p7 bra 	$L__BB0_7;
	add.s32 	%r29, %r41, %r27;
	mul.wide.s32 	%rd19, %r29, 4;
	add.s64 	%rd20, %rd2, %rd19;
	ld.global.f32 	%f40, [%rd20];
	mad.lo.s32 	%r30, %r41, %r22, %r1;
	mul.wide.s32 	%rd21, %r30, 4;
	add.s64 	%rd22, %rd1, %rd21;
	ld.global.f32 	%f41, [%rd22];
	fma.rn.f32 	%f42, %f40, %f41, %f66;
	ld.global.f32 	%f43, [%rd20+4];
	mul.wide.s32 	%rd23, %r22, 4;
	add.s64 	%rd24, %rd22, %rd23;
	ld.global.f32 	%f44, [%rd24];
	fma.rn.f32 	%f45, %f43, %f44, %f42;
	ld.global.f32 	%f46, [%rd20+8];
	add.s64 	%rd25, %rd24, %rd23;
	ld.global.f32 	%f47, [%rd25];
	fma.rn.f32 	%f48, %f46, %f47, %f45;
	ld.global.f32 	%f49, [%rd20+12];
	add.s64 	%rd26, %rd25, %rd23;
	ld.global.f32 	%f50, [%rd26];
	fma.rn.f32 	%f66, %f49, %f50, %f48;
	add.s32 	%r41, %r41, 4;
$L__BB0_7:
	setp.eq.s32 	%p8, %r16, 0;
	@%p8 bra 	$L__BB0_12;
	setp.eq.s32 	%p9, %r16, 1;
	@%p9 bra 	$L__BB0_10;
	add.s32 	%r31, %r41, %r27;
	mul.wide.s32 	%rd27, %r31, 4;
	add.s64 	%rd28, %rd2, %rd27;
	ld.global.f32 	%f52, [%rd28];
	mad.lo.s32 	%r32, %r41, %r22, %r1;
	mul.wide.s32 	%rd29, %r32, 4;
	add.s64 	%rd30, %rd1, %rd29;
	ld.global.f32 	%f53, [%rd30];
	fma.rn.f32 	%f54, %f52, %f53, %f66;
	ld.global.f32 	%f55, [%rd28+4];
	mul.wide.s32 	%rd31, %r22, 4;
	add.s64 	%rd32, %rd30, %rd31;
	ld.global.f32 	%f56, [%rd32];
	fma.rn.f32 	%f66, %f55, %f56, %f54;
	add.s32 	%r41, %r41, 2;
$L__BB0_10:
	and.b32  	%r33, %r4, 1;
	setp.eq.b32 	%p10, %r33, 1;
	not.pred 	%p11, %p10;
	@%p11 bra 	$L__BB0_12;
	add.s32 	%r34, %r41, %r27;
	mul.wide.s32 	%rd33, %r34, 4;
	add.s64 	%rd34, %rd2, %rd33;
	ld.global.f32 	%f57, [%rd34];
	mad.lo.s32 	%r35, %r41, %r22, %r1;
	mul.wide.s32 	%rd35, %r35, 4;
	add.s64 	%rd36, %rd1, %rd35;
	ld.global.f32 	%f58, [%rd36];
	fma.rn.f32 	%f66, %f57, %f58, %f66;
$L__BB0_12:
	add.s32 	%r36, %r27, %r1;
	cvta.to.global.u64 	%rd37, %rd4;
	mul.wide.s32 	%rd38, %r36, 4;
	add.s64 	%rd39, %rd37, %rd38;
	st.global.f32 	[%rd39], %f66;
$L__BB0_13:
	ret;

}


// ===== COMPILED SASS (sm_100) =====

	.target	sm_100

	.elftype	@"ET_EXEC"


//--------------------- .note.nv.tkinfo           --------------------------
	.section	.note.nv.tkinfo,"",@"SHT_NOTE"
	.sectionflags	@"SHF_NOTE_NV_TKINFO"
	.tkinfo
        /*0018*/ 	.word	0x00000002
        /*0030*/ 	.string	""
        /*0030*/ 	.string	"ptxas"
        /*0030*/ 	.string	"Cuda compilation tools, release 13.0, V13.0.88"
        /*0030*/ 	.string	"Build cuda_13.0.r13.0/compiler.36424714_0"
        /*0030*/ 	.string	"-arch sm_100 -m 64 "



//--------------------- .note.nv.cuinfo           --------------------------
	.section	.note.nv.cuinfo,"",@"SHT_NOTE"
	.sectionflags	@"SHF_NOTE_NV_CUINFO"
        /*0018*/ 	.short	0x0002
        /*001a*/ 	.short	0x0064
        /*001c*/ 	.short	0x0082
	.zero		2


//--------------------- .nv.info                  --------------------------
	.section	.nv.info,"",@"SHT_CUDA_INFO"
	.align	4


	//----- nvinfo : EIATTR_REGCOUNT
	.align		4
        /*0000*/ 	.byte	0x04, 0x2f
        /*0002*/ 	.short	(.L_1 - .L_0)
	.align		4
.L_0:
        /*0004*/ 	.word	index@(_Z15matrixMulKernelPfS_S_ii)
        /*0008*/ 	.word	0x00000020


	//----- nvinfo : EIATTR_FRAME_SIZE
	.align		4
.L_1:
        /*000c*/ 	.byte	0x04, 0x11
        /*000e*/ 	.short	(.L_3 - .L_2)
	.align		4
.L_2:
        /*0010*/ 	.word	index@(_Z15matrixMulKernelPfS_S_ii)
        /*0014*/ 	.word	0x00000000


	//----- nvinfo : EIATTR_MIN_STACK_SIZE
	.align		4
.L_3:
        /*0018*/ 	.byte	0x04, 0x12
        /*001a*/ 	.short	(.L_5 - .L_4)
	.align		4
.L_4:
        /*001c*/ 	.word	index@(_Z15matrixMulKernelPfS_S_ii)
        /*0020*/ 	.word	0x00000000
.L_5:


//--------------------- .nv.compat                --------------------------
	.section	.nv.compat,"",@"SHT_CUDA_COMPAT_INFO"
	.align	4
        /*0000*/ 	.byte	0x02, 0x09, 0x00, 0x00, 0x02, 0x02, 0x01, 0x00, 0x02, 0x05, 0x05, 0x00, 0x03, 0x07, 0x01, 0x01
        /*0010*/ 	.byte	0x02, 0x03, 0x00, 0x00, 0x02, 0x06, 0x01, 0x00, 0x04, 0x0b, 0x08, 0x00, 0x09, 0x00, 0x00, 0x00
        /*0020*/ 	.byte	0x00, 0x00, 0x00, 0x00


//--------------------- .nv.info._Z15matrixMulKernelPfS_S_ii --------------------------
	.section	.nv.info._Z15matrixMulKernelPfS_S_ii,"",@"SHT_CUDA_INFO"
	.sectionflags	@""
	.align	4


	//----- nvinfo : EIATTR_CUDA_API_VERSION
	.align		4
        /*0000*/ 	.byte	0x04, 0x37
        /*0002*/ 	.short	(.L_7 - .L_6)
.L_6:
        /*0004*/ 	.word	0x00000082


	//----- nvinfo : EIATTR_KPARAM_INFO
	.align		4
.L_7:
        /*0008*/ 	.byte	0x04, 0x17
        /*000a*/ 	.short	(.L_9 - .L_8)
.L_8:
        /*000c*/ 	.word	0x00000000
        /*0010*/ 	.short	0x0004
        /*0012*/ 	.short	0x001c
        /*0014*/ 	.byte	0x00, 0xf0, 0x11, 0x00


	//----- nvinfo : EIATTR_KPARAM_INFO
	.align		4
.L_9:
        /*0018*/ 	.byte	0x04, 0x17
        /*001a*/ 	.short	(.L_11 - .L_10)
.L_10:
        /*001c*/ 	.word	0x00000000
        /*0020*/ 	.short	0x0003
        /*0022*/ 	.short	0x0018
        /*0024*/ 	.byte	0x00, 0xf0, 0x11, 0x00


	//----- nvinfo : EIATTR_KPARAM_INFO
	.align		4
.L_11:
        /*0028*/ 	.byte	0x04, 0x17
        /*002a*/ 	.short	(.L_13 - .L_12)
.L_12:
        /*002c*/ 	.word	0x00000000
        /*0030*/ 	.short	0x0002
        /*0032*/ 	.short	0x0010
        /*0034*/ 	.byte	0x00, 0xf5, 0x21, 0x00


	//----- nvinfo : EIATTR_KPARAM_INFO
	.align		4
.L_13:
        /*0038*/ 	.byte	0x04, 0x17
        /*003a*/ 	.short	(.L_15 - .L_14)
.L_14:
        /*003c*/ 	.word	0x00000000
        /*0040*/ 	.short	0x0001
        /*0042*/ 	.short	0x0008
        /*0044*/ 	.byte	0x00, 0xf5, 0x21, 0x00


	//----- nvinfo : EIATTR_KPARAM_INFO
	.align		4
.L_15:
        /*0048*/ 	.byte	0x04, 0x17
        /*004a*/ 	.short	(.L_17 - .L_16)
.L_16:
        /*004c*/ 	.word	0x00000000
        /*0050*/ 	.short	0x0000
        /*0052*/ 	.short	0x0000
        /*0054*/ 	.byte	0x00, 0xf5, 0x21, 0x00


	//----- nvinfo : EIATTR_SPARSE_MMA_MASK
	.align		4
.L_17:
        /*0058*/ 	.byte	0x03, 0x50
        /*005a*/ 	.short	0x0000


	//----- nvinfo : EIATTR_MAXREG_COUNT
	.align		4
        /*005c*/ 	.byte	0x03, 0x1b
        /*005e*/ 	.short	0x00ff


	//----- nvinfo : EIATTR_MERCURY_ISA_VERSION
	.align		4
        /*0060*/ 	.byte	0x03, 0x5f
        /*0062*/ 	.short	0x0101


	//----- nvinfo : EIATTR_VRC_CTA_INIT_COUNT
	.align		4
        /*0064*/ 	.byte	0x02, 0x4a
	.zero		1
	.zero		1


	//----- nvinfo : EIATTR_EXIT_INSTR_OFFSETS
	.align		4
        /*0068*/ 	.byte	0x04, 0x1c
        /*006a*/ 	.short	(.L_19 - .L_18)


	//   ....[0]....
.L_18:
        /*006c*/ 	.word	0x00000200


	//   ....[1]....
        /*0070*/ 	.word	0x00000950


	//----- nvinfo : EIATTR_CBANK_PARAM_SIZE
	.align		4
.L_19:
        /*0074*/ 	.byte	0x03, 0x19
        /*0076*/ 	.short	0x0020


	//----- nvinfo : EIATTR_PARAM_CBANK
	.align		4
        /*0078*/ 	.byte	0x04, 0x0a
        /*007a*/ 	.short	(.L_21 - .L_20)
	.align		4
.L_20:
        /*007c*/ 	.word	index@(.nv.constant0._Z15matrixMulKernelPfS_S_ii)
        /*0080*/ 	.short	0x0380
        /*0082*/ 	.short	0x0020


	//----- nvinfo : EIATTR_SW_WAR
	.align		4
.L_21:
        /*0084*/ 	.byte	0x04, 0x36
        /*0086*/ 	.short	(.L_23 - .L_22)
.L_22:
        /*0088*/ 	.word	0x00000008
.L_23:


//--------------------- .nv.callgraph             --------------------------
	.section	.nv.callgraph,"",@"SHT_CUDA_CALLGRAPH"
	.align	4
	.sectionentsize	8
	.align		4
        /*0000*/ 	.word	0x00000000
	.align		4
        /*0004*/ 	.word	0xffffffff
	.align		4
        /*0008*/ 	.word	0x00000000
	.align		4
        /*000c*/ 	.word	0xfffffffe
	.align		4
        /*0010*/ 	.word	0x00000000
	.align		4
        /*0014*/ 	.word	0xfffffffd
	.align		4
        /*0018*/ 	.word	0x00000000
	.align		4
        /*001c*/ 	.word	0xfffffffc


//--------------------- .text._Z15matrixMulKernelPfS_S_ii --------------------------
	.section	.text._Z15matrixMulKernelPfS_S_ii,"ax",@progbits
	.align	128
        .global         _Z15matrixMulKernelPfS_S_ii
        .type           _Z15matrixMulKernelPfS_S_ii,@function
        .size           _Z15matrixMulKernelPfS_S_ii,(.L_x_5 - _Z15matrixMulKernelPfS_S_ii)
        .other          _Z15matrixMulKernelPfS_S_ii,@"STO_CUDA_ENTRY STV_DEFAULT"
_Z15matrixMulKernelPfS_S_ii:
.text._Z15matrixMulKernelPfS_S_ii:
[----:B------:R-:W-:Y:S08]  /*0000*/  LDC R1, c[0x0][0x37c] ;  /* 0x0000df00ff017b82 */ /* 0x000ff00000000800 */
[----:B------:R-:W0:Y:S01]  /*0010*/  LDC R17, c[0x0][0x398] ;  /* 0x0000e600ff117b82 */ /* 0x000e220000000800 */
[----:B------:R-:W1:Y:S07]  /*0020*/  S2R R5, SR_TID.X ;  /* 0x0000000000057919 */ /* 0x000e6e0000002100 */
[----:B------:R-:W1:Y:S08]  /*0030*/  S2UR UR4, SR_CTAID.X ;  /* 0x00000000000479c3 */ /* 0x000e700000002500 */
[----:B------:R-:W1:Y:S01]  /*0040*/  LDC R0, c[0x0][0x360] ;  /* 0x0000d800ff007b82 */ /* 0x000e620000000800 */
[----:B0-----:R-:W-:-:S07]  /*0050*/  IABS R7, R17 ;  /* 0x0000001100077213 */ /* 0x001fce0000000000 */
[----:B------:R-:W0:Y:S01]  /*0060*/  LDC R15, c[0x0][0x39c] ;  /* 0x0000e700ff0f7b82 */ /* 0x000e220000000800 */
[----:B------:R-:W2:Y:S01]  /*0070*/  I2F.RP R4, R7 ;  /* 0x0000000700047306 */ /* 0x000ea20000209400 */
[----:B-1----:R-:W-:-:S07]  /*0080*/  IMAD R0, R0, UR4, R5 ;  /* 0x0000000400007c24 */ /* 0x002fce000f8e0205 */
[----:B--2---:R-:W1:Y:S02]  /*0090*/  MUFU.RCP R4, R4 ;  /* 0x0000000400047308 */ /* 0x004e640000001000 */
[----:B-1----:R-:W-:Y:S02]  /*00a0*/  IADD3 R2, PT, PT, R4, 0xffffffe, RZ ;  /* 0x0ffffffe04027810 */ /* 0x002fe40007ffe0ff */
[----:B------:R-:W-:-:S04]  /*00b0*/  IABS R4, R0 ;  /* 0x0000000000047213 */ /* 0x000fc80000000000 */
[----:B------:R1:W2:Y:S02]  /*00c0*/  F2I.FTZ.U32.TRUNC.NTZ R3, R2 ;  /* 0x0000000200037305 */ /* 0x0002a4000021f000 */
[----:B-1----:R-:W-:Y:S01]  /*00d0*/  HFMA2 R2, -RZ, RZ, 0, 0 ;  /* 0x00000000ff027431 */ /* 0x002fe200000001ff */
[----:B--2---:R-:W-:-:S05]  /*00e0*/  IADD3 R6, PT, PT, RZ, -R3, RZ ;  /* 0x80000003ff067210 */ /* 0x004fca0007ffe0ff */
[----:B------:R-:W-:-:S04]  /*00f0*/  IMAD R5, R6, R7, RZ ;  /* 0x0000000706057224 */ /* 0x000fc800078e02ff */
[----:B------:R-:W-:-:S06]  /*0100*/  IMAD.HI.U32 R3, R3, R5, R2 ;  /* 0x0000000503037227 */ /* 0x000fcc00078e0002 */
[----:B------:R-:W-:-:S05]  /*0110*/  IMAD.HI.U32 R3, R3, R4, RZ ;  /* 0x0000000403037227 */ /* 0x000fca00078e00ff */
[----:B------:R-:W-:-:S05]  /*0120*/  IADD3 R5, PT, PT, -R3, RZ, RZ ;  /* 0x000000ff03057210 */ /* 0x000fca0007ffe1ff */
[----:B------:R-:W-:-:S05]  /*0130*/  IMAD R2, R7, R5, R4 ;  /* 0x0000000507027224 */ /* 0x000fca00078e0204 */
[----:B------:R-:W-:-:S13]  /*0140*/  ISETP.GT.U32.AND P2, PT, R7, R2, PT ;  /* 0x000000020700720c */ /* 0x000fda0003f44070 */
[-C--:B------:R-:W-:Y:S02]  /*0150*/  @!P2 IADD3 R2, PT, PT, R2, -R7.reuse, RZ ;  /* 0x800000070202a210 */ /* 0x080fe40007ffe0ff */
[----:B------:R-:W-:Y:S02]  /*0160*/  @!P2 IADD3 R3, PT, PT, R3, 0x1, RZ ;  /* 0x000000010303a810 */ /* 0x000fe40007ffe0ff */
[----:B------:R-:W-:Y:S02]  /*0170*/  ISETP.GE.U32.AND P0, PT, R2, R7, PT ;  /* 0x000000070200720c */ /* 0x000fe40003f06070 */
[----:B------:R-:W-:Y:S02]  /*0180*/  LOP3.LUT R2, R0, R17, RZ, 0x3c, !PT ;  /* 0x0000001100027212 */ /* 0x000fe400078e3cff */
[----:B------:R-:W-:Y:S02]  /*0190*/  ISETP.NE.AND P2, PT, R17, RZ, PT ;  /* 0x000000ff1100720c */ /* 0x000fe40003f45270 */
[----:B------:R-:W-:-:S07]  /*01a0*/  ISETP.GE.AND P1, PT, R2, RZ, PT ;  /* 0x000000ff0200720c */ /* 0x000fce0003f26270 */
[----:B------:R-:W-:-:S06]  /*01b0*/  @P0 IADD3 R3, PT, PT, R3, 0x1, RZ ;  /* 0x0000000103030810 */ /* 0x000fcc0007ffe0ff */
[----:B------:R-:W-:Y:S02]  /*01c0*/  @!P1 IADD3 R3, PT, PT, -R3, RZ, RZ ;  /* 0x000000ff03039210 */ /* 0x000fe40007ffe1ff */
[----:B------:R-:W-:-:S04]  /*01d0*/  @!P2 LOP3.LUT R3, RZ, R17, RZ, 0x33, !PT ;  /* 0x00000011ff03a212 */ /* 0x000fc800078e33ff */
[----:B0-----:R-:W-:-:S04]  /*01e0*/  ISETP.GE.AND P0, PT, R3, R15, PT ;  /* 0x0000000f0300720c */ /* 0x001fc80003f06270 */
[----:B------:R-:W-:-:S13]  /*01f0*/  ISETP.LT.OR P0, PT, R17, RZ, P0 ;  /* 0x000000ff1100720c */ /* 0x000fda0000701670 */
[----:B------:R-:W-:Y:S05]  /*0200*/  @P0 EXIT ;  /* 0x000000000000094d */ /* 0x000fea0003800000 */
[C---:B------:R-:W-:Y:S01]  /*0210*/  ISETP.GE.U32.AND P0, PT, R17.reuse, 0x8, PT ;  /* 0x000000081100780c */ /* 0x040fe20003f06070 */
[----:B------:R-:W0:Y:S01]  /*0220*/  LDCU.64 UR6, c[0x0][0x358] ;  /* 0x00006b00ff0677ac */ /* 0x000e220008000a00 */
[----:B------:R-:W-:Y:S01]  /*0230*/  VIMNMX.U32 R14, PT, PT, R17, 0x1, !PT ;  /* 0x00000001110e7848 */ /* 0x000fe20007fe0000 */
[----:B------:R-:W-:Y:S01]  /*0240*/  IMAD R17, R3, R17, RZ ;  /* 0x0000001103117224 */ /* 0x000fe200078e02ff */
[----:B------:R-:W-:Y:S02]  /*0250*/  MOV R26, RZ ;  /* 0x000000ff001a7202 */ /* 0x000fe40000000f00 */
[----:B------:R-:W-:Y:S02]  /*0260*/  LOP3.LUT R25, R14, 0x7, RZ, 0xc0, !PT ;  /* 0x000000070e197812 */ /* 0x000fe400078ec0ff */
[----:B------:R-:W-:Y:S02]  /*0270*/  MOV R18, RZ ;  /* 0x000000ff00127202 */ /* 0x000fe40000000f00 */
[----:B------:R-:W-:-:S02]  /*0280*/  ISETP.NE.AND P1, PT, R25, RZ, PT ;  /* 0x000000ff1900720c */ /* 0x000fc40003f25270 */
[----:B------:R-:W-:Y:S01]  /*0290*/  IADD3 R19, PT, PT, R0, -R17, RZ ;  /* 0x8000001100137210 */ /* 0x000fe20007ffe0ff */
[----:B------:R-:W-:Y:S10]  /*02a0*/  @!P0 BRA `(.L_x_0) ;  /* 0x0000000000c48947 */ /* 0x000ff40003800000 */
[----:B------:R-:W1:Y:S01]  /*02b0*/  LDCU.64 UR4, c[0x0][0x380] ;  /* 0x00007000ff0477ac */ /* 0x000e620008000a00 */
[----:B------:R-:W-:Y:S02]  /*02c0*/  LOP3.LUT R18, R14, 0x7ffffff8, RZ, 0xc0, !PT ;  /* 0x7ffffff80e127812 */ /* 0x000fe400078ec0ff */
[----:B------:R-:W-:Y:S02]  /*02d0*/  MOV R26, RZ ;  /* 0x000000ff001a7202 */ /* 0x000fe40000000f00 */
[----:B------:R-:W-:Y:S02]  /*02e0*/  MOV R16, R17 ;  /* 0x0000001100107202 */ /* 0x000fe40000000f00 */
[----:B------:R-:W-:Y:S02]  /*02f0*/  MOV R22, R19 ;  /* 0x0000001300167202 */ /* 0x000fe40000000f00 */
[----:B------:R-:W-:Y:S01]  /*0300*/  IADD3 R20, PT, PT, -R18, RZ, RZ ;  /* 0x000000ff12147210 */ /* 0x000fe20007ffe1ff */
[----:B-1----:R-:W-:-:S04]  /*0310*/  UIADD3 UR4, UP0, UPT, UR4, 0x10, URZ ;  /* 0x0000001004047890 */ /* 0x002fc8000ff1e0ff */
[----:B------:R-:W-:-:S12]  /*0320*/  UIADD3.X UR5, UPT, UPT, URZ, UR5, URZ, UP0, !UPT ;  /* 0x00000005ff057290 */ /* 0x000fd800087fe4ff */
.L_x_1:
[----:B------:R-:W1:Y:S01]  /*0330*/  LDC.64 R12, c[0x0][0x388] ;  /* 0x0000e200ff0c7b82 */ /* 0x000e620000000a00 */
[----:B------:R-:W-:Y:S02]  /*0340*/  MOV R2, UR4 ;  /* 0x0000000400027c02 */ /* 0x000fe40008000f00 */
[----:B------:R-:W-:-:S03]  /*0350*/  MOV R3, UR5 ;  /* 0x0000000500037c02 */ /* 0x000fc60008000f00 */
[----:B------:R-:W-:-:S05]  /*0360*/  IMAD.WIDE R2, R16, 0x4, R2 ;  /* 0x0000000410027825 */ /* 0x000fca00078e0202 */
[----:B0-----:R-:W2:Y:S04]  /*0370*/  LDG.E R21, desc[UR6][R2.64+-0x10] ;  /* 0xfffff00602157981 */ /* 0x001ea8000c1e1900 */
[----:B------:R-:W3:Y:S04]  /*0380*/  LDG.E R23, desc[UR6][R2.64+-0xc] ;  /* 0xfffff40602177981 */ /* 0x000ee8000c1e1900 */
[----:B------:R-:W4:Y:S01]  /*0390*/  LDG.E R29, desc[UR6][R2.64+-0x8] ;  /* 0xfffff806021d7981 */ /* 0x000f22000c1e1900 */
[----:B-1----:R-:W-:-:S05]  /*03a0*/  IMAD.WIDE R12, R22, 0x4, R12 ;  /* 0x00000004160c7825 */ /* 0x002fca00078e020c */
[----:B------:R0:W2:Y:S01]  /*03b0*/  LDG.E R24, desc[UR6][R12.64] ;  /* 0x000000060c187981 */ /* 0x0000a2000c1e1900 */
[----:B------:R-:W-:-:S04]  /*03c0*/  IMAD.WIDE R10, R15, 0x4, R12 ;  /* 0x000000040f0a7825 */ /* 0x000fc800078e020c */
[C---:B------:R-:W-:Y:S02]  /*03d0*/  IMAD.WIDE R4, R15.reuse, 0x4, R10 ;  /* 0x000000040f047825 */ /* 0x040fe400078e020a */
[----:B------:R-:W3:Y:S02]  /*03e0*/  LDG.E R10, desc[UR6][R10.64] ;  /* 0x000000060a0a7981 */ /* 0x000ee4000c1e1900 */
[C---:B------:R-:W-:Y:S02]  /*03f0*/  IMAD.WIDE R6, R15.reuse, 0x4, R4 ;  /* 0x000000040f067825 */ /* 0x040fe400078e0204 */
[----:B------:R1:W4:Y:S02]  /*0400*/  LDG.E R28, desc[UR6][R4.64] ;  /* 0x00000006041c7981 */ /* 0x000324000c1e1900 */
[C---:B------:R-:W-:Y:S02]  /*0410*/  IMAD.WIDE R8, R15.reuse, 0x4, R6 ;  /* 0x000000040f087825 */ /* 0x040fe400078e0206 */
[----:B------:R-:W5:Y:S02]  /*0420*/  LDG.E R6, desc[UR6][R6.64] ;  /* 0x0000000606067981 */ /* 0x000f64000c1e1900 */
[----:B0-----:R-:W-:-:S05]  /*0430*/  IMAD.WIDE R12, R15, 0x4, R8 ;  /* 0x000000040f0c7825 */ /* 0x001fca00078e0208 */
[----:B------:R-:W5:Y:S04]  /*0440*/  LDG.E R11, desc[UR6][R12.64] ;  /* 0x000000060c0b7981 */ /* 0x000f68000c1e1900 */
[----:B------:R-:W5:Y:S04]  /*0450*/  LDG.E R7, desc[UR6][R8.64] ;  /* 0x0000000608077981 */ /* 0x000f68000c1e1900 */
[----:B------:R-:W5:Y:S04]  /*0460*/  LDG.E R9, desc[UR6][R2.64+-0x4] ;  /* 0xfffffc0602097981 */ /* 0x000f68000c1e1900 */
[----:B------:R-:W5:Y:S01]  /*0470*/  LDG.E R8, desc[UR6][R2.64+0x8] ;  /* 0x0000080602087981 */ /* 0x000f62000c1e1900 */
[----:B--2---:R-:W-:Y:S01]  /*0480*/  FFMA R24, R21, R24, R26 ;  /* 0x0000001815187223 */ /* 0x004fe2000000001a */
[----:B------:R-:W-:-:S02]  /*0490*/  IMAD.WIDE R26, R15, 0x4, R12 ;  /* 0x000000040f1a7825 */ /* 0x000fc400078e020c */
[----:B------:R-:W2:Y:S04]  /*04a0*/  LDG.E R21, desc[UR6][R2.64] ;  /* 0x0000000602157981 */ /* 0x000ea8000c1e1900 */
[----:B------:R-:W2:Y:S01]  /*04b0*/  LDG.E R12, desc[UR6][R2.64+0x4] ;  /* 0x00000406020c7981 */ /* 0x000ea2000c1e1900 */
[----:B-1----:R-:W-:-:S03]  /*04c0*/  IMAD.WIDE R4, R15, 0x4, R26 ;  /* 0x000000040f047825 */ /* 0x002fc600078e021a */
[----:B------:R-:W2:Y:S04]  /*04d0*/  LDG.E R13, desc[UR6][R2.64+0xc] ;  /* 0x00000c06020d7981 */ /* 0x000ea8000c1e1900 */
[----:B------:R-:W2:Y:S04]  /*04e0*/  LDG.E R4, desc[UR6][R4.64] ;  /* 0x0000000604047981 */ /* 0x000ea8000c1e1900 */
[----:B------:R-:W2:Y:S01]  /*04f0*/  LDG.E R3, desc[UR6][R26.64] ;  /* 0x000000061a037981 */ /* 0x000ea2000c1e1900 */
[----:B---3--:R-:W-:Y:S01]  /*0500*/  FFMA R10, R23, R10, R24 ;  /* 0x0000000a170a7223 */ /* 0x008fe20000000018 */
[----:B------:R-:W-:-:S03]  /*0510*/  IADD3 R20, PT, PT, R20, 0x8, RZ ;  /* 0x0000000814147810 */ /* 0x000fc60007ffe0ff */
[----:B----4-:R-:W-:Y:S01]  /*0520*/  FFMA R10, R29, R28, R10 ;  /* 0x0000001c1d0a7223 */ /* 0x010fe2000000000a */
[----:B------:R-:W-:Y:S02]  /*0530*/  ISETP.NE.AND P0, PT, R20, RZ, PT ;  /* 0x000000ff1400720c */ /* 0x000fe40003f05270 */
[----:B------:R-:W-:Y:S01]  /*0540*/  LEA R22, R15, R22, 0x3 ;  /* 0x000000160f167211 */ /* 0x000fe200078e18ff */
[----:B-----5:R-:W-:Y:S01]  /*0550*/  FFMA R6, R9, R6, R10 ;  /* 0x0000000609067223 */ /* 0x020fe2000000000a */
[----:B------:R-:W-:-:S03]  /*0560*/  IADD3 R16, PT, PT, R16, 0x8, RZ ;  /* 0x0000000810107810 */ /* 0x000fc60007ffe0ff */
[----:B--2---:R-:W-:-:S04]  /*0570*/  FFMA R7, R21, R7, R6 ;  /* 0x0000000715077223 */ /* 0x004fc80000000006 */
[----:B------:R-:W-:-:S04]  /*0580*/  FFMA R7, R12, R11, R7 ;  /* 0x0000000b0c077223 */ /* 0x000fc80000000007 */
[----:B------:R-:W-:-:S04]  /*0590*/  FFMA R8, R8, R3, R7 ;  /* 0x0000000308087223 */ /* 0x000fc80000000007 */
[----:B------:R-:W-:Y:S01]  /*05a0*/  FFMA R26, R13, R4, R8 ;  /* 0x000000040d1a7223 */ /* 0x000fe20000000008 */
[----:B------:R-:W-:Y:S06]  /*05b0*/  @P0 BRA `(.L_x_1) ;  /* 0xfffffffc005c0947 */ /* 0x000fec000383ffff */
.L_x_0:
[----:B------:R-:W-:Y:S05]  /*05c0*/  @!P1 BRA `(.L_x_2) ;  /* 0x0000000000d49947 */ /* 0x000fea0003800000 */
[----:B------:R-:W-:Y:S02]  /*05d0*/  ISETP.GE.U32.AND P0, PT, R25, 0x4, PT ;  /* 0x000000041900780c */ /* 0x000fe40003f06070 */
[----:B------:R-:W-:-:S04]  /*05e0*/  LOP3.LUT R12, R14, 0x3, RZ, 0xc0, !PT ;  /* 0x000000030e0c7812 */ /* 0x000fc800078ec0ff */
[----:B------:R-:W-:-:S07]  /*05f0*/  ISETP.NE.AND P1, PT, R12, RZ, PT ;  /* 0x000000ff0c00720c */ /* 0x000fce0003f25270 */
[----:B------:R-:W-:Y:S06]  /*0600*/  @!P0 BRA `(.L_x_3) ;  /* 0x0000000000588947 */ /* 0x000fec0003800000 */
[----:B------:R-:W1:Y:S01]  /*0610*/  LDC.64 R8, c[0x0][0x388] ;  /* 0x0000e200ff087b82 */ /* 0x000e620000000a00 */
[----:B------:R-:W-:Y:S01]  /*0620*/  IMAD R7, R18, R15, R19 ;  /* 0x0000000f12077224 */ /* 0x000fe200078e0213 */
[----:B------:R-:W-:-:S06]  /*0630*/  IADD3 R5, PT, PT, R17, R18, RZ ;  /* 0x0000001211057210 */ /* 0x000fcc0007ffe0ff */
[----:B------:R-:W2:Y:S01]  /*0640*/  LDC.64 R2, c[0x0][0x380] ;  /* 0x0000e000ff027b82 */ /* 0x000ea20000000a00 */
[----:B-1----:R-:W-:-:S04]  /*0650*/  IMAD.WIDE R8, R7, 0x4, R8 ;  /* 0x0000000407087825 */ /* 0x002fc800078e0208 */
[----:B------:R-:W-:Y:S02]  /*0660*/  IMAD.WIDE R10, R15, 0x4, R8 ;  /* 0x000000040f0a7825 */ /* 0x000fe400078e0208 */
[----:B0-----:R-:W3:Y:S02]  /*0670*/  LDG.E R8, desc[UR6][R8.64] ;  /* 0x0000000608087981 */ /* 0x001ee4000c1e1900 */
[----:B--2---:R-:W-:-:S04]  /*0680*/  IMAD.WIDE R2, R5, 0x4, R2 ;  /* 0x0000000405027825 */ /* 0x004fc800078e0202 */
[C---:B------:R-:W-:Y:S01]  /*0690*/  IMAD.WIDE R4, R15.reuse, 0x4, R10 ;  /* 0x000000040f047825 */ /* 0x040fe200078e020a */
[----:B------:R-:W3:Y:S04]  /*06a0*/  LDG.E R13, desc[UR6][R2.64] ;  /* 0x00000006020d7981 */ /* 0x000ee8000c1e1900 */
[----:B------:R-:W2:Y:S01]  /*06b0*/  LDG.E R10, desc[UR6][R10.64] ;  /* 0x000000060a0a7981 */ /* 0x000ea2000c1e1900 */
[----:B------:R-:W-:-:S03]  /*06c0*/  IMAD.WIDE R6, R15, 0x4, R4 ;  /* 0x000000040f067825 */ /* 0x000fc600078e0204 */
[----:B------:R-:W2:Y:S04]  /*06d0*/  LDG.E R16, desc[UR6][R2.64+0x4] ;  /* 0x0000040602107981 */ /* 0x000ea8000c1e1900 */
[----:B------:R-:W4:Y:S04]  /*06e0*/  LDG.E R21, desc[UR6][R4.64] ;  /* 0x0000000604157981 */ /* 0x000f28000c1e1900 */
[----:B------:R-:W4:Y:S04]  /*06f0*/  LDG.E R20, desc[UR6][R2.64+0x8] ;  /* 0x0000080602147981 */ /* 0x000f28000c1e1900 */
[----:B------:R-:W5:Y:S04]  /*0700*/  LDG.E R22, desc[UR6][R2.64+0xc] ;  /* 0x00000c0602167981 */ /* 0x000f68000c1e1900 */
[----:B------:R-:W5:Y:S01]  /*0710*/  LDG.E R6, desc[UR6][R6.64] ;  /* 0x0000000606067981 */ /* 0x000f62000c1e1900 */
[----:B------:R-:W-:Y:S01]  /*0720*/  IADD3 R18, PT, PT, R18, 0x4, RZ ;  /* 0x0000000412127810 */ /* 0x000fe20007ffe0ff */
[----:B---3--:R-:W-:-:S04]  /*0730*/  FFMA R13, R13, R8, R26 ;  /* 0x000000080d0d7223 */ /* 0x008fc8000000001a */
[----:B--2---:R-:W-:-:S04]  /*0740*/  FFMA R13, R16, R10, R13 ;  /* 0x0000000a100d7223 */ /* 0x004fc8000000000d */
[----:B----4-:R-:W-:-:S04]  /*0750*/  FFMA R13, R20, R21, R13 ;  /* 0x00000015140d7223 */ /* 0x010fc8000000000d */
[----:B-----5:R-:W-:-:S07]  /*0760*/  FFMA R26, R22, R6, R13 ;  /* 0x00000006161a7223 */ /* 0x020fce000000000d */
.L_x_3:
[----:B------:R-:W-:Y:S05]  /*0770*/  @!P1 BRA `(.L_x_2) ;  /* 0x0000000000689947 */ /* 0x000fea0003800000 */
[----:B------:R-:W1:Y:S01]  /*0780*/  LDC.64 R8, c[0x0][0x388] ;  /* 0x0000e200ff087b82 */ /* 0x000e620000000a00 */
[----:B------:R-:W-:Y:S02]  /*0790*/  ISETP.NE.AND P0, PT, R12, 0x1, PT ;  /* 0x000000010c00780c */ /* 0x000fe40003f05270 */
[----:B------:R-:W-:-:S04]  /*07a0*/  LOP3.LUT R14, R14, 0x1, RZ, 0xc0, !PT ;  /* 0x000000010e0e7812 */ /* 0x000fc800078ec0ff */
[----:B------:R-:W-:Y:S01]  /*07b0*/  ISETP.NE.U32.AND P1, PT, R14, 0x1, PT ;  /* 0x000000010e00780c */ /* 0x000fe20003f25070 */
[----:B------:R-:W2:Y:S06]  /*07c0*/  LDC.64 R6, c[0x0][0x380] ;  /* 0x0000e000ff067b82 */ /* 0x000eac0000000a00 */
[C---:B------:R-:W-:Y:S01]  /*07d0*/  @P0 IMAD R13, R18.reuse, R15, R19 ;  /* 0x0000000f120d0224 */ /* 0x040fe200078e0213 */
[----:B------:R-:W-:Y:S01]  /*07e0*/  @P0 IADD3 R11, PT, PT, R17, R18, RZ ;  /* 0x00000012110b0210 */ /* 0x000fe20007ffe0ff */
[----:B------:R-:W3:Y:S01]  /*07f0*/  LDC.64 R4, c[0x0][0x380] ;  /* 0x0000e000ff047b82 */ /* 0x000ee20000000a00 */
[----:B------:R-:W-:-:S04]  /*0800*/  @P0 IADD3 R18, PT, PT, R18, 0x2, RZ ;  /* 0x0000000212120810 */ /* 0x000fc80007ffe0ff */
[----:B------:R-:W-:Y:S01]  /*0810*/  @!P1 IADD3 R17, PT, PT, R17, R18, RZ ;  /* 0x0000001211119210 */ /* 0x000fe20007ffe0ff */
[----:B------:R-:W-:Y:S02]  /*0820*/  @!P1 IMAD R19, R18, R15, R19 ;  /* 0x0000000f12139224 */ /* 0x000fe400078e0213 */
[----:B------:R-:W4:Y:S01]  /*0830*/  LDC.64 R2, c[0x0][0x388] ;  /* 0x0000e200ff027b82 */ /* 0x000f220000000a00 */
[----:B-1----:R-:W-:-:S05]  /*0840*/  @P0 IMAD.WIDE R8, R13, 0x4, R8 ;  /* 0x000000040d080825 */ /* 0x002fca00078e0208 */
[----:B0-----:R-:W5:Y:S01]  /*0850*/  @P0 LDG.E R12, desc[UR6][R8.64] ;  /* 0x00000006080c0981 */ /* 0x001f62000c1e1900 */
[----:B--2---:R-:W-:-:S04]  /*0860*/  @P0 IMAD.WIDE R6, R11, 0x4, R6 ;  /* 0x000000040b060825 */ /* 0x004fc800078e0206 */
[----:B------:R-:W-:Y:S01]  /*0870*/  @P0 IMAD.WIDE R10, R15, 0x4, R8 ;  /* 0x000000040f0a0825 */ /* 0x000fe200078e0208 */
[----:B------:R-:W5:Y:S03]  /*0880*/  @P0 LDG.E R13, desc[UR6][R6.64] ;  /* 0x00000006060d0981 */ /* 0x000f66000c1e1900 */
[----:B---3--:R-:W-:Y:S01]  /*0890*/  @!P1 IMAD.WIDE R4, R17, 0x4, R4 ;  /* 0x0000000411049825 */ /* 0x008fe200078e0204 */
[----:B------:R-:W2:Y:S04]  /*08a0*/  @P0 LDG.E R15, desc[UR6][R6.64+0x4] ;  /* 0x00000406060f0981 */ /* 0x000ea8000c1e1900 */
[----:B------:R-:W2:Y:S01]  /*08b0*/  @P0 LDG.E R10, desc[UR6][R10.64] ;  /* 0x000000060a0a0981 */ /* 0x000ea2000c1e1900 */
[----:B----4-:R-:W-:-:S03]  /*08c0*/  @!P1 IMAD.WIDE R2, R19, 0x4, R2 ;  /* 0x0000000413029825 */ /* 0x010fc600078e0202 */
[----:B------:R-:W3:Y:S04]  /*08d0*/  @!P1 LDG.E R5, desc[UR6][R4.64] ;  /* 0x0000000604059981 */ /* 0x000ee8000c1e1900 */
[----:B------:R-:W3:Y:S01]  /*08e0*/  @!P1 LDG.E R2, desc[UR6][R2.64] ;  /* 0x0000000602029981 */ /* 0x000ee2000c1e1900 */
[----:B-----5:R-:W-:-:S04]  /*08f0*/  @P0 FFMA R12, R13, R12, R26 ;  /* 0x0000000c0d0c0223 */ /* 0x020fc8000000001a */
[----:B--2---:R-:W-:-:S04]  /*0900*/  @P0 FFMA R26, R15, R10, R12 ;  /* 0x0000000a0f1a0223 */ /* 0x004fc8000000000c */
[----:B---3--:R-:W-:-:S07]  /*0910*/  @!P1 FFMA R26, R5, R2, R26 ;  /* 0x00000002051a9223 */ /* 0x008fce000000001a */
.L_x_2:
[----:B------:R-:W1:Y:S02]  /*0920*/  LDC.64 R2, c[0x0][0x390] ;  /* 0x0000e400ff027b82 */ /* 0x000e640000000a00 */
[----:B-1----:R-:W-:-:S05]  /*0930*/  IMAD.WIDE R2, R0, 0x4, R2 ;  /* 0x0000000400027825 */ /* 0x002fca00078e0202 */
[----:B0-----:R-:W-:Y:S01]  /*0940*/  STG.E desc[UR6][R2.64], R26 ;  /* 0x0000001a02007986 */ /* 0x001fe2000c101906 */
[----:B------:R-:W-:Y:S05]  /*0950*/  EXIT ;  /* 0x000000000000794d */ /* 0x000fea0003800000 */
.L_x_4:
[----:B------:R-:W-:-:S00]  /*0960*/  BRA `(.L_x_4) ;  /* 0xfffffffc00fc7947 */ /* 0x000fc0000383ffff */
[----:B------:R-:W-:-:S00]  /*0970*/  NOP ;  /* 0x0000000000007918 */ /* 0x000fc00000000000 */
        /* <DEDUP_REMOVED lines=8> */
.L_x_5:


//--------------------- .nv.shared.reserved.0     --------------------------
	.section	.nv.shared.reserved.0,"aw",@nobits
	.weak		__nv_reservedSMEM_offset_0_alias
	.size		__nv_reservedSMEM_offset_0_alias, 0, 64
	.other		__nv_reservedSMEM_offset_0_alias,@"STO_CUDA_RESERVED_SHARED STV_DEFAULT"
__nv_reservedSMEM_offset_0_alias:
	.zero		0
	.zero		64


//--------------------- .nv.constant0._Z15matrixMulKernelPfS_S_ii --------------------------
	.section	.nv.constant0._Z15matrixMulKernelPfS_S_ii,"a",@progbits
	.sectionflags	@""
	.align	4
.nv.constant0._Z15matrixMulKernelPfS_S_ii:
	.zero		928


//--------------------- SYMBOLS --------------------------

	.type		.nv.reservedSmem.offset0,@object
	.size		.nv.reservedSmem.offset0,0x4
